	.headerflags	@"EF_CUDA_TEXMODE_UNIFIED EF_CUDA_64BIT_ADDRESS EF_CUDA_SM86 EF_CUDA_VIRTUAL_SM(EF_CUDA_SM86)"
	.elftype	@"ET_EXEC"


//--------------------- .nv.info                  --------------------------
	.section	.nv.info,"",@"SHT_CUDA_INFO"
	.align	4


	//----- nvinfo : EIATTR_REGCOUNT
	.align		4
        /*0000*/ 	.byte	0x04, 0x2f
        /*0002*/ 	.short	(.L_3 - .L_2)
	.align		4
.L_2:
        /*0004*/ 	.word	index@(l2norm_fwd_kernel)
        /*0008*/ 	.word	0x0000003c


	//----- nvinfo : EIATTR_MAX_STACK_SIZE
	.align		4
.L_3:
        /*000c*/ 	.byte	0x04, 0x23
        /*000e*/ 	.short	(.L_5 - .L_4)
	.align		4
.L_4:
        /*0010*/ 	.word	index@(l2norm_fwd_kernel)
        /*0014*/ 	.word	0x00000000


	//----- nvinfo : EIATTR_MIN_STACK_SIZE
	.align		4
.L_5:
        /*0018*/ 	.byte	0x04, 0x12
        /*001a*/ 	.short	(.L_7 - .L_6)
	.align		4
.L_6:
        /*001c*/ 	.word	index@(l2norm_fwd_kernel)
        /*0020*/ 	.word	0x00000000


	//----- nvinfo : EIATTR_FRAME_SIZE
	.align		4
.L_7:
        /*0024*/ 	.byte	0x04, 0x11
        /*0026*/ 	.short	(.L_9 - .L_8)
	.align		4
.L_8:
        /*0028*/ 	.word	index@(l2norm_fwd_kernel)
        /*002c*/ 	.word	0x00000000
.L_9:


//--------------------- .nv.info.l2norm_fwd_kernel --------------------------
	.section	.nv.info.l2norm_fwd_kernel,"",@"SHT_CUDA_INFO"
	.align	4


	//----- nvinfo : EIATTR_CUDA_API_VERSION
	.align		4
        /*0000*/ 	.byte	0x04, 0x37
        /*0002*/ 	.short	(.L_11 - .L_10)
.L_10:
        /*0004*/ 	.word	0x0000007b


	//----- nvinfo : EIATTR_SW2861232_WAR
	.align		4
.L_11:
        /*0008*/ 	.byte	0x01, 0x35
	.zero		2


	//----- nvinfo : EIATTR_PARAM_CBANK
	.align		4
        /*000c*/ 	.byte	0x04, 0x0a
        /*000e*/ 	.short	(.L_13 - .L_12)
	.align		4
.L_12:
        /*0010*/ 	.word	index@(.nv.constant0.l2norm_fwd_kernel)
        /*0014*/ 	.short	0x0160
        /*0016*/ 	.short	0x001c


	//----- nvinfo : EIATTR_CBANK_PARAM_SIZE
	.align		4
.L_13:
        /*0018*/ 	.byte	0x03, 0x19
        /*001a*/ 	.short	0x001c


	//----- nvinfo : EIATTR_KPARAM_INFO
	.align		4
        /*001c*/ 	.byte	0x04, 0x17
        /*001e*/ 	.short	(.L_15 - .L_14)
.L_14:
        /*0020*/ 	.word	0x00000000
        /*0024*/ 	.short	0x0003
        /*0026*/ 	.short	0x0018
        /*0028*/ 	.byte	0x00, 0xf0, 0x11, 0x00


	//----- nvinfo : EIATTR_KPARAM_INFO
	.align		4
.L_15:
        /*002c*/ 	.byte	0x04, 0x17
        /*002e*/ 	.short	(.L_17 - .L_16)
.L_16:
        /*0030*/ 	.word	0x00000000
        /*0034*/ 	.short	0x0002
        /*0036*/ 	.short	0x0010
        /*0038*/ 	.byte	0x00, 0xf0, 0x21, 0x00


	//----- nvinfo : EIATTR_KPARAM_INFO
	.align		4
.L_17:
        /*003c*/ 	.byte	0x04, 0x17
        /*003e*/ 	.short	(.L_19 - .L_18)
.L_18:
        /*0040*/ 	.word	0x00000000
        /*0044*/ 	.short	0x0001
        /*0046*/ 	.short	0x0008
        /*0048*/ 	.byte	0x00, 0xf0, 0x21, 0x00


	//----- nvinfo : EIATTR_KPARAM_INFO
	.align		4
.L_19:
        /*004c*/ 	.byte	0x04, 0x17
        /*004e*/ 	.short	(.L_21 - .L_20)
.L_20:
        /*0050*/ 	.word	0x00000000
        /*0054*/ 	.short	0x0000
        /*0056*/ 	.short	0x0000
        /*0058*/ 	.byte	0x00, 0xf0, 0x21, 0x00


	//----- nvinfo : EIATTR_MAXREG_COUNT
	.align		4
.L_21:
        /*005c*/ 	.byte	0x03, 0x1b
        /*005e*/ 	.short	0x00ff


	//----- nvinfo : EIATTR_COOP_GROUP_MASK_REGIDS
	.align		4
        /*0060*/ 	.byte	0x04, 0x29
        /*0062*/ 	.short	(.L_23 - .L_22)


	//   ....[0]....
.L_22:
        /*0064*/ 	.word	0xffffffff


	//   ....[1]....
        /*0068*/ 	.word	0xffffffff


	//   ....[2]....
        /*006c*/ 	.word	0xffffffff


	//   ....[3]....
        /*0070*/ 	.word	0xffffffff


	//   ....[4]....
        /*0074*/ 	.word	0xffffffff


	//   ....[5]....
        /*0078*/ 	.word	0xffffffff


	//   ....[6]....
        /*007c*/ 	.word	0xffffffff


	//   ....[7]....
        /*0080*/ 	.word	0xffffffff


	//   ....[8]....
        /*0084*/ 	.word	0xffffffff


	//   ....[9]....
        /*0088*/ 	.word	0xffffffff


	//   ....[10]....
        /*008c*/ 	.word	0xffffffff


	//   ....[11]....
        /*0090*/ 	.word	0xffffffff


	//   ....[12]....
        /*0094*/ 	.word	0xffffffff


	//   ....[13]....
        /*0098*/ 	.word	0xffffffff


	//   ....[14]....
        /*009c*/ 	.word	0xffffffff


	//   ....[15]....
        /*00a0*/ 	.word	0xffffffff


	//----- nvinfo : EIATTR_COOP_GROUP_INSTR_OFFSETS
	.align		4
.L_23:
        /*00a4*/ 	.byte	0x04, 0x28
        /*00a6*/ 	.short	(.L_25 - .L_24)


	//   ....[0]....
.L_24:
        /*00a8*/ 	.word	0x000006c0


	//   ....[1]....
        /*00ac*/ 	.word	0x00000750


	//   ....[2]....
        /*00b0*/ 	.word	0x000007b0


	//   ....[3]....
        /*00b4*/ 	.word	0x000007f0


	//   ....[4]....
        /*00b8*/ 	.word	0x00000800


	//   ....[5]....
        /*00bc*/ 	.word	0x00000820


	//   ....[6]....
        /*00c0*/ 	.word	0x00000840


	//   ....[7]....
        /*00c4*/ 	.word	0x00000870


	//   ....[8]....
        /*00c8*/ 	.word	0x00000880


	//   ....[9]....
        /*00cc*/ 	.word	0x000008a0


	//   ....[10]....
        /*00d0*/ 	.word	0x000008c0


	//   ....[11]....
        /*00d4*/ 	.word	0x000008f0


	//   ....[12]....
        /*00d8*/ 	.word	0x00000900


	//   ....[13]....
        /*00dc*/ 	.word	0x00000930


	//   ....[14]....
        /*00e0*/ 	.word	0x00000950


	//   ....[15]....
        /*00e4*/ 	.word	0x00000980


	//----- nvinfo : EIATTR_EXIT_INSTR_OFFSETS
	.align		4
.L_25:
        /*00e8*/ 	.byte	0x04, 0x1c
        /*00ea*/ 	.short	(.L_27 - .L_26)


	//   ....[0]....
.L_26:
        /*00ec*/ 	.word	0x00001090


	//   ....[1]....
        /*00f0*/ 	.word	0x000010f0


	//----- nvinfo : EIATTR_MAX_THREADS
	.align		4
.L_27:
        /*00f4*/ 	.byte	0x04, 0x05
        /*00f6*/ 	.short	(.L_29 - .L_28)
.L_28:
        /*00f8*/ 	.word	0x00000040
        /*00fc*/ 	.word	0x00000001
        /*0100*/ 	.word	0x00000001
.L_29:


//--------------------- .nv.rel.action            --------------------------
	.section	.nv.rel.action,"",@"SHT_CUDA_RELOCINFO"
	.align	8
	.sectionentsize	8
        /*0000*/ 	.byte	0x73, 0x00, 0x00, 0x00, 0x00, 0x00, 0x00, 0x00, 0x00, 0x00, 0x00, 0x11, 0x25, 0x00, 0x05, 0x36


//--------------------- .nv.constant0.l2norm_fwd_kernel --------------------------
	.section	.nv.constant0.l2norm_fwd_kernel,"a",@progbits
	.align	4
.nv.constant0.l2norm_fwd_kernel:
	.zero		380


//--------------------- .text.l2norm_fwd_kernel   --------------------------
	.section	.text.l2norm_fwd_kernel,"ax",@progbits
	.sectionflags	@"SHF_BARRIERS=1"
	.sectioninfo	@"SHI_REGISTERS=60"
	.align	128
        .global         l2norm_fwd_kernel
        .type           l2norm_fwd_kernel,@function
        .size           l2norm_fwd_kernel,(.L_x_1 - l2norm_fwd_kernel)
        .other          l2norm_fwd_kernel,@"STO_CUDA_ENTRY STV_DEFAULT"
l2norm_fwd_kernel:
.text.l2norm_fwd_kernel:
[----:B------:R-:W-:-:S02]  /*0000*/  MOV R1, c[0x0][0x28] ;  /* 0x00000a0000017a02 */ /* 0x000fc40000000f00 */
[----:B------:R-:W0:Y:S01]  /*0010*/  S2R R0, SR_TID.X ;  /* 0x0000000000007919 */ /* 0x000e220000002100 */
[----:B------:R-:W-:Y:S01]  /*0020*/  CS2R R4, SRZ ;  /* 0x0000000000047805 */ /* 0x000fe2000001ff00 */
[----:B------:R-:W-:Y:S01]  /*0030*/  CS2R R6, SRZ ;  /* 0x0000000000067805 */ /* 0x000fe2000001ff00 */
[----:B------:R-:W-:Y:S01]  /*0040*/  ULDC.64 UR4, c[0x0][0x118] ;  /* 0x0000460000047ab9 */ /* 0x000fe20000000a00 */
[----:B------:R-:W1:Y:S01]  /*0050*/  S2R R21, SR_CTAID.X ;  /* 0x0000000000157919 */ /* 0x000e620000002500 */
[----:B0-----:R-:W-:Y:S02]  /*0060*/  SHF.R.U32.HI R28, RZ, 0x4, R0 ;  /* 0x00000004ff1c7819 */ /* 0x001fe40000011600 */
[----:B------:R-:W-:Y:S02]  /*0070*/  SHF.L.U32 R2, R0, 0x3, RZ ;  /* 0x0000000300027819 */ /* 0x000fe400000006ff */
[----:B-1----:R-:W-:Y:S02]  /*0080*/  SHF.L.U32 R21, R21, 0x4, RZ ;  /* 0x0000000415157819 */ /* 0x002fe400000006ff */
[----:B------:R-:W-:-:S02]  /*0090*/  SGXT.U32 R28, R28, 0x2 ;  /* 0x000000021c1c781a */ /* 0x000fc40000000000 */
[----:B------:R-:W-:Y:S02]  /*00a0*/  LOP3.LUT R16, R2, 0x78, RZ, 0xc0, !PT ;  /* 0x0000007802107812 */ /* 0x000fe400078ec0ff */
[----:B------:R-:W-:Y:S02]  /*00b0*/  LOP3.LUT R3, R21, R28, RZ, 0xfc, !PT ;  /* 0x0000001c15037212 */ /* 0x000fe400078efcff */
[----:B------:R-:W-:Y:S01]  /*00c0*/  SHF.R.S32.HI R2, RZ, 0x1f, R21 ;  /* 0x0000001fff027819 */ /* 0x000fe20000011415 */
[----:B------:R-:W-:Y:S01]  /*00d0*/  IMAD.WIDE.U32 R16, R16, 0x2, RZ ;  /* 0x0000000210107825 */ /* 0x000fe200078e00ff */
[C---:B------:R-:W-:Y:S02]  /*00e0*/  SHF.L.U32 R27, R3.reuse, 0x8, RZ ;  /* 0x00000008031b7819 */ /* 0x040fe400000006ff */
[C---:B------:R-:W-:Y:S02]  /*00f0*/  ISETP.GE.U32.AND P2, PT, R3.reuse, 0x10, PT ;  /* 0x000000100300780c */ /* 0x040fe40003f46070 */
[----:B------:R-:W-:-:S02]  /*0100*/  SHF.L.U64.HI R3, R3, 0x8, R2 ;  /* 0x0000000803037819 */ /* 0x000fc40000010202 */
[----:B------:R-:W-:Y:S02]  /*0110*/  LOP3.LUT R27, R27, R16, RZ, 0xfc, !PT ;  /* 0x000000101b1b7212 */ /* 0x000fe400078efcff */
[----:B------:R-:W-:Y:S02]  /*0120*/  ISETP.GE.U32.AND.EX P2, PT, R2, RZ, PT, P2 ;  /* 0x000000ff0200720c */ /* 0x000fe40003f46120 */
[----:B------:R-:W-:Y:S02]  /*0130*/  LOP3.LUT R25, R21, 0x4, R28, 0xfe, !PT ;  /* 0x0000000415197812 */ /* 0x000fe400078efe1c */
[----:B------:R-:W-:Y:S02]  /*0140*/  LOP3.LUT R24, R3, R17, RZ, 0xfc, !PT ;  /* 0x0000001103187212 */ /* 0x000fe400078efcff */
[----:B------:R-:W-:Y:S02]  /*0150*/  IADD3 R12, P0, R27, c[0x0][0x160], RZ ;  /* 0x000058001b0c7a10 */ /* 0x000fe40007f1e0ff */
[----:B------:R-:W-:-:S02]  /*0160*/  SHF.L.U32 R3, R25, 0x8, RZ ;  /* 0x0000000819037819 */ /* 0x000fc400000006ff */
[----:B------:R-:W-:Y:S02]  /*0170*/  ISETP.GE.U32.AND P3, PT, R25, 0x10, PT ;  /* 0x000000101900780c */ /* 0x000fe40003f66070 */
[----:B------:R-:W-:Y:S02]  /*0180*/  LOP3.LUT R15, R21, 0x8, R28, 0xfe, !PT ;  /* 0x00000008150f7812 */ /* 0x000fe400078efe1c */
[----:B------:R-:W-:Y:S02]  /*0190*/  IADD3.X R13, R24, c[0x0][0x164], RZ, P0, !PT ;  /* 0x00005900180d7a10 */ /* 0x000fe400007fe4ff */
[----:B------:R-:W-:Y:S02]  /*01a0*/  SHF.L.U64.HI R25, R25, 0x8, R2 ;  /* 0x0000000819197819 */ /* 0x000fe40000010202 */
[----:B------:R-:W-:Y:S01]  /*01b0*/  LOP3.LUT R26, R3, R16, RZ, 0xfc, !PT ;  /* 0x00000010031a7212 */ /* 0x000fe200078efcff */
[----:B------:R0:W2:Y:S01]  /*01c0*/  @!P2 LDG.E.128 R4, [R12.64] ;  /* 0x000000040c04a981 */ /* 0x0000a2000c1e1d00 */
[----:B------:R-:W-:Y:S01]  /*01d0*/  ISETP.GE.U32.AND.EX P3, PT, R2, RZ, PT, P3 ;  /* 0x000000ff0200720c */ /* 0x000fe20003f66130 */
[----:B------:R-:W-:Y:S01]  /*01e0*/  CS2R R8, SRZ ;  /* 0x0000000000087805 */ /* 0x000fe2000001ff00 */
[C---:B------:R-:W-:Y:S01]  /*01f0*/  ISETP.GE.U32.AND P1, PT, R15.reuse, 0x10, PT ;  /* 0x000000100f00780c */ /* 0x040fe20003f26070 */
[----:B------:R-:W-:Y:S01]  /*0200*/  CS2R R10, SRZ ;  /* 0x00000000000a7805 */ /* 0x000fe2000001ff00 */
[----:B------:R-:W-:-:S02]  /*0210*/  SHF.L.U32 R3, R15, 0x8, RZ ;  /* 0x000000080f037819 */ /* 0x000fc400000006ff */
[----:B------:R-:W-:Y:S02]  /*0220*/  LOP3.LUT R25, R25, R17, RZ, 0xfc, !PT ;  /* 0x0000001119197212 */ /* 0x000fe400078efcff */
[----:B------:R-:W-:Y:S02]  /*0230*/  IADD3 R18, P0, R26, c[0x0][0x160], RZ ;  /* 0x000058001a127a10 */ /* 0x000fe40007f1e0ff */
[----:B0-----:R-:W-:Y:S02]  /*0240*/  SHF.L.U64.HI R13, R15, 0x8, R2 ;  /* 0x000000080f0d7819 */ /* 0x001fe40000010202 */
[----:B------:R-:W-:Y:S02]  /*0250*/  LOP3.LUT R20, R3, R16, RZ, 0xfc, !PT ;  /* 0x0000001003147212 */ /* 0x000fe400078efcff */
[----:B------:R-:W-:Y:S02]  /*0260*/  ISETP.GE.U32.AND.EX P1, PT, R2, RZ, PT, P1 ;  /* 0x000000ff0200720c */ /* 0x000fe40003f26110 */
[----:B------:R-:W-:-:S02]  /*0270*/  IADD3.X R19, R25, c[0x0][0x164], RZ, P0, !PT ;  /* 0x0000590019137a10 */ /* 0x000fc400007fe4ff */
[----:B------:R-:W-:Y:S02]  /*0280*/  LOP3.LUT R22, R13, R17, RZ, 0xfc, !PT ;  /* 0x000000110d167212 */ /* 0x000fe400078efcff */
[----:B------:R-:W-:Y:S01]  /*0290*/  IADD3 R30, P0, R20, c[0x0][0x160], RZ ;  /* 0x00005800141e7a10 */ /* 0x000fe20007f1e0ff */
[----:B------:R-:W-:Y:S01]  /*02a0*/  CS2R R12, SRZ ;  /* 0x00000000000c7805 */ /* 0x000fe2000001ff00 */
[----:B------:R-:W-:Y:S01]  /*02b0*/  LOP3.LUT R23, R21, 0xc, R28, 0xfe, !PT ;  /* 0x0000000c15177812 */ /* 0x000fe200078efe1c */
[----:B------:R-:W-:Y:S01]  /*02c0*/  CS2R R14, SRZ ;  /* 0x00000000000e7805 */ /* 0x000fe2000001ff00 */
[----:B------:R-:W-:Y:S01]  /*02d0*/  IADD3.X R31, R22, c[0x0][0x164], RZ, P0, !PT ;  /* 0x00005900161f7a10 */ /* 0x000fe200007fe4ff */
[----:B------:R0:W3:Y:S01]  /*02e0*/  @!P3 LDG.E.128 R8, [R18.64] ;  /* 0x000000041208b981 */ /* 0x0000e2000c1e1d00 */
[C---:B------:R-:W-:Y:S02]  /*02f0*/  ISETP.GE.U32.AND P0, PT, R23.reuse, 0x10, PT ;  /* 0x000000101700780c */ /* 0x040fe40003f06070 */
[C---:B------:R-:W-:Y:S01]  /*0300*/  SHF.L.U32 R3, R23.reuse, 0x8, RZ ;  /* 0x0000000817037819 */ /* 0x040fe200000006ff */
[----:B------:R2:W4:Y:S01]  /*0310*/  @!P1 LDG.E.128 R12, [R30.64] ;  /* 0x000000041e0c9981 */ /* 0x000522000c1e1d00 */
[----:B------:R-:W-:-:S02]  /*0320*/  SHF.L.U64.HI R23, R23, 0x8, R2 ;  /* 0x0000000817177819 */ /* 0x000fc40000010202 */
[----:B------:R-:W-:Y:S02]  /*0330*/  LOP3.LUT R3, R3, R16, RZ, 0xfc, !PT ;  /* 0x0000001003037212 */ /* 0x000fe400078efcff */
[----:B------:R-:W-:Y:S01]  /*0340*/  ISETP.GE.U32.AND.EX P0, PT, R2, RZ, PT, P0 ;  /* 0x000000ff0200720c */ /* 0x000fe20003f06100 */
[----:B0-----:R-:W-:Y:S01]  /*0350*/  CS2R R18, SRZ ;  /* 0x0000000000127805 */ /* 0x001fe2000001ff00 */
[----:B------:R-:W-:Y:S02]  /*0360*/  LOP3.LUT R23, R23, R17, RZ, 0xfc, !PT ;  /* 0x0000001117177212 */ /* 0x000fe400078efcff */
[----:B------:R-:W-:Y:S01]  /*0370*/  IADD3 R36, P4, R3, c[0x0][0x160], RZ ;  /* 0x0000580003247a10 */ /* 0x000fe20007f9e0ff */
[----:B------:R-:W-:-:S03]  /*0380*/  CS2R R16, SRZ ;  /* 0x0000000000107805 */ /* 0x000fc6000001ff00 */
[----:B------:R-:W-:-:S05]  /*0390*/  IADD3.X R37, R23, c[0x0][0x164], RZ, P4, !PT ;  /* 0x0000590017257a10 */ /* 0x000fca00027fe4ff */
[----:B------:R0:W5:Y:S01]  /*03a0*/  @!P0 LDG.E.128 R16, [R36.64] ;  /* 0x0000000424108981 */ /* 0x000162000c1e1d00 */
[--C-:B--2---:R-:W-:Y:S02]  /*03b0*/  HADD2.F32 R30, -RZ, R4.reuse.H1_H1 ;  /* 0x30000004ff1e7230 */ /* 0x104fe40000004100 */
[----:B------:R-:W-:Y:S02]  /*03c0*/  HADD2.F32 R29, -RZ, R4.H0_H0 ;  /* 0x20000004ff1d7230 */ /* 0x000fe40000004100 */
[--C-:B------:R-:W-:Y:S01]  /*03d0*/  HADD2.F32 R31, -RZ, R5.reuse.H0_H0 ;  /* 0x20000005ff1f7230 */ /* 0x100fe20000004100 */
[----:B------:R-:W-:Y:S01]  /*03e0*/  FMUL R38, R30, R30 ;  /* 0x0000001e1e267220 */ /* 0x000fe20000400000 */
[----:B------:R-:W-:Y:S02]  /*03f0*/  HADD2.F32 R4, -RZ, R5.H1_H1 ;  /* 0x30000005ff047230 */ /* 0x000fe40000004100 */
[--C-:B------:R-:W-:Y:S01]  /*0400*/  HADD2.F32 R32, -RZ, R7.reuse.H1_H1 ;  /* 0x30000007ff207230 */ /* 0x100fe20000004100 */
[----:B------:R-:W-:Y:S01]  /*0410*/  FFMA R40, R29, R29, R38 ;  /* 0x0000001d1d287223 */ /* 0x000fe20000000026 */
[----:B------:R-:W-:-:S02]  /*0420*/  HADD2.F32 R33, -RZ, R7.H0_H0 ;  /* 0x20000007ff217230 */ /* 0x000fc40000004100 */
[--C-:B------:R-:W-:Y:S01]  /*0430*/  HADD2.F32 R5, -RZ, R6.reuse.H1_H1 ;  /* 0x30000006ff057230 */ /* 0x100fe20000004100 */
[----:B------:R-:W-:Y:S01]  /*0440*/  FFMA R43, R31, R31, R40 ;  /* 0x0000001f1f2b7223 */ /* 0x000fe20000000028 */
[----:B------:R-:W-:Y:S02]  /*0450*/  HADD2.F32 R6, -RZ, R6.H0_H0 ;  /* 0x20000006ff067230 */ /* 0x000fe40000004100 */
[----:B---3--:R-:W-:Y:S02]  /*0460*/  HADD2.F32 R34, -RZ, R8.H1_H1 ;  /* 0x30000008ff227230 */ /* 0x008fe40000004100 */
[--C-:B------:R-:W-:Y:S02]  /*0470*/  HADD2.F32 R35, -RZ, R10.reuse.H1_H1 ;  /* 0x3000000aff237230 */ /* 0x100fe40000004100 */
[----:B------:R-:W-:Y:S02]  /*0480*/  HADD2.F32 R39, -RZ, R10.H0_H0 ;  /* 0x2000000aff277230 */ /* 0x000fe40000004100 */
[----:B------:R-:W-:-:S02]  /*0490*/  HADD2.F32 R10, -RZ, R11.H1_H1 ;  /* 0x3000000bff0a7230 */ /* 0x000fc40000004100 */
[----:B0-----:R-:W-:Y:S02]  /*04a0*/  HADD2.F32 R36, -RZ, R11.H0_H0 ;  /* 0x2000000bff247230 */ /* 0x001fe40000004100 */
[----:B------:R-:W-:Y:S02]  /*04b0*/  HADD2.F32 R7, -RZ, R8.H0_H0 ;  /* 0x20000008ff077230 */ /* 0x000fe40000004100 */
[--C-:B----4-:R-:W-:Y:S02]  /*04c0*/  HADD2.F32 R11, -RZ, R12.reuse.H0_H0 ;  /* 0x2000000cff0b7230 */ /* 0x110fe40000004100 */
[----:B------:R-:W-:Y:S01]  /*04d0*/  HADD2.F32 R38, -RZ, R12.H1_H1 ;  /* 0x3000000cff267230 */ /* 0x000fe20000004100 */
[----:B------:R-:W-:Y:S01]  /*04e0*/  FMUL R12, R34, R34 ;  /* 0x00000022220c7220 */ /* 0x000fe20000400000 */
[----:B------:R-:W-:Y:S02]  /*04f0*/  HADD2.F32 R8, -RZ, R9.H1_H1 ;  /* 0x30000009ff087230 */ /* 0x000fe40000004100 */
[--C-:B------:R-:W-:Y:S01]  /*0500*/  HADD2.F32 R37, -RZ, R13.reuse.H1_H1 ;  /* 0x3000000dff257230 */ /* 0x100fe20000004100 */
[----:B------:R-:W-:Y:S01]  /*0510*/  FFMA R46, R7, R7, R12 ;  /* 0x00000007072e7223 */ /* 0x000fe2000000000c */
[----:B------:R-:W-:Y:S01]  /*0520*/  HADD2.F32 R41, -RZ, R13.H0_H0 ;  /* 0x2000000dff297230 */ /* 0x000fe20000004100 */
[----:B------:R-:W-:Y:S01]  /*0530*/  FFMA R13, R4, R4, R43 ;  /* 0x00000004040d7223 */ /* 0x000fe2000000002b */
[----:B------:R-:W-:-:S02]  /*0540*/  HADD2.F32 R9, -RZ, R9.H0_H0 ;  /* 0x20000009ff097230 */ /* 0x000fc40000004100 */
[--C-:B------:R-:W-:Y:S01]  /*0550*/  HADD2.F32 R40, -RZ, R14.reuse.H1_H1 ;  /* 0x3000000eff287230 */ /* 0x100fe20000004100 */
[----:B------:R-:W-:Y:S01]  /*0560*/  FFMA R12, R6, R6, R13 ;  /* 0x00000006060c7223 */ /* 0x000fe2000000000d */
[----:B------:R-:W-:Y:S01]  /*0570*/  HADD2.F32 R42, -RZ, R14.H0_H0 ;  /* 0x2000000eff2a7230 */ /* 0x000fe20000004100 */
[----:B------:R-:W-:Y:S01]  /*0580*/  FMUL R14, R38, R38 ;  /* 0x00000026260e7220 */ /* 0x000fe20000400000 */
[----:B------:R-:W-:Y:S01]  /*0590*/  FFMA R13, R9, R9, R46 ;  /* 0x00000009090d7223 */ /* 0x000fe2000000002e */
[----:B------:R-:W-:Y:S01]  /*05a0*/  FFMA R46, R5, R5, R12 ;  /* 0x00000005052e7223 */ /* 0x000fe2000000000c */
[--C-:B-----5:R-:W-:Y:S01]  /*05b0*/  HADD2.F32 R12, -RZ, R16.reuse.H0_H0 ;  /* 0x20000010ff0c7230 */ /* 0x120fe20000004100 */
[----:B------:R-:W-:Y:S01]  /*05c0*/  FFMA R48, R11, R11, R14 ;  /* 0x0000000b0b307223 */ /* 0x000fe2000000000e */
[----:B------:R-:W-:Y:S01]  /*05d0*/  FFMA R14, R8, R8, R13 ;  /* 0x00000008080e7223 */ /* 0x000fe2000000000d */
[----:B------:R-:W-:Y:S01]  /*05e0*/  HADD2.F32 R16, -RZ, R16.H1_H1 ;  /* 0x30000010ff107230 */ /* 0x000fe20000004100 */
[----:B------:R-:W-:Y:S01]  /*05f0*/  FFMA R45, R33, R33, R46 ;  /* 0x00000021212d7223 */ /* 0x000fe2000000002e */
[----:B------:R-:W-:Y:S01]  /*0600*/  FFMA R48, R41, R41, R48 ;  /* 0x0000002929307223 */ /* 0x000fe20000000030 */
[----:B------:R-:W-:Y:S01]  /*0610*/  FFMA R14, R39, R39, R14 ;  /* 0x00000027270e7223 */ /* 0x000fe2000000000e */
[--C-:B------:R-:W-:Y:S01]  /*0620*/  HADD2.F32 R43, -RZ, R15.reuse.H1_H1 ;  /* 0x3000000fff2b7230 */ /* 0x100fe20000004100 */
[----:B------:R-:W-:Y:S01]  /*0630*/  FFMA R45, R32, R32, R45 ;  /* 0x00000020202d7223 */ /* 0x000fe2000000002d */
[----:B------:R-:W-:Y:S01]  /*0640*/  HADD2.F32 R44, -RZ, R15.H0_H0 ;  /* 0x2000000fff2c7230 */ /* 0x000fe20000004100 */
[----:B------:R-:W-:Y:S01]  /*0650*/  FMUL R15, R16, R16 ;  /* 0x00000010100f7220 */ /* 0x000fe20000400000 */
[----:B------:R-:W-:Y:S01]  /*0660*/  FFMA R49, R37, R37, R48 ;  /* 0x0000002525317223 */ /* 0x000fe20000000030 */
[----:B------:R-:W-:Y:S01]  /*0670*/  FFMA R47, R35, R35, R14 ;  /* 0x00000023232f7223 */ /* 0x000fe2000000000e */
[--C-:B------:R-:W-:Y:S01]  /*0680*/  HADD2.F32 R13, -RZ, R17.reuse.H0_H0 ;  /* 0x20000011ff0d7230 */ /* 0x100fe20000004100 */
[----:B------:R-:W-:Y:S01]  /*0690*/  FFMA R14, R12, R12, R15 ;  /* 0x0000000c0c0e7223 */ /* 0x000fe2000000000f */
[----:B------:R-:W-:Y:S01]  /*06a0*/  FFMA R49, R42, R42, R49 ;  /* 0x0000002a2a317223 */ /* 0x000fe20000000031 */
[----:B------:R-:W-:Y:S01]  /*06b0*/  FFMA R47, R36, R36, R47 ;  /* 0x00000024242f7223 */ /* 0x000fe2000000002f */
[----:B------:R-:W0:Y:S01]  /*06c0*/  SHFL.BFLY PT, R46, R45, 0x8, 0x1f ;  /* 0x0d001f002d2e7f89 */ /* 0x000e2200000e0000 */
[----:B------:R-:W-:Y:S01]  /*06d0*/  HADD2.F32 R17, -RZ, R17.H1_H1 ;  /* 0x30000011ff117230 */ /* 0x000fe20000004100 */
[----:B------:R-:W-:Y:S01]  /*06e0*/  FFMA R48, R13, R13, R14 ;  /* 0x0000000d0d307223 */ /* 0x000fe2000000000e */
[----:B------:R-:W-:Y:S01]  /*06f0*/  FFMA R49, R40, R40, R49 ;  /* 0x0000002828317223 */ /* 0x000fe20000000031 */
[----:B------:R-:W-:Y:S01]  /*0700*/  FFMA R47, R10, R10, R47 ;  /* 0x0000000a0a2f7223 */ /* 0x000fe2000000002f */
[--C-:B------:R-:W-:Y:S01]  /*0710*/  HADD2.F32 R14, -RZ, R18.reuse.H0_H0 ;  /* 0x20000012ff0e7230 */ /* 0x100fe20000004100 */
[----:B------:R-:W-:Y:S01]  /*0720*/  FFMA R15, R17, R17, R48 ;  /* 0x00000011110f7223 */ /* 0x000fe20000000030 */
[----:B------:R-:W-:Y:S01]  /*0730*/  FFMA R48, R44, R44, R49 ;  /* 0x0000002c2c307223 */ /* 0x000fe20000000031 */
[----:B------:R-:W-:Y:S01]  /*0740*/  HADD2.F32 R18, -RZ, R18.H1_H1 ;  /* 0x30000012ff127230 */ /* 0x000fe20000004100 */
[----:B------:R-:W1:Y:S01]  /*0750*/  SHFL.BFLY PT, R52, R47, 0x8, 0x1f ;  /* 0x0d001f002f347f89 */ /* 0x000e6200000e0000 */
[----:B------:R-:W-:Y:S01]  /*0760*/  FFMA R49, R14, R14, R15 ;  /* 0x0000000e0e317223 */ /* 0x000fe2000000000f */
[----:B------:R-:W-:Y:S01]  /*0770*/  FFMA R48, R43, R43, R48 ;  /* 0x0000002b2b307223 */ /* 0x000fe20000000030 */
[----:B------:R-:W-:-:S02]  /*0780*/  HADD2.F32 R15, -RZ, R19.H0_H0 ;  /* 0x20000013ff0f7230 */ /* 0x000fc40000004100 */
[----:B------:R-:W-:Y:S01]  /*0790*/  FFMA R50, R18, R18, R49 ;  /* 0x0000001212327223 */ /* 0x000fe20000000031 */
[----:B------:R-:W-:Y:S01]  /*07a0*/  HADD2.F32 R19, -RZ, R19.H1_H1 ;  /* 0x30000013ff137230 */ /* 0x000fe20000004100 */
[----:B------:R-:W2:Y:S02]  /*07b0*/  SHFL.BFLY PT, R49, R48, 0x8, 0x1f ;  /* 0x0d001f0030317f89 */ /* 0x000ea400000e0000 */
[----:B------:R-:W-:-:S04]  /*07c0*/  FFMA R50, R15, R15, R50 ;  /* 0x0000000f0f327223 */ /* 0x000fc80000000032 */
[----:B------:R-:W-:Y:S01]  /*07d0*/  FFMA R50, R19, R19, R50 ;  /* 0x0000001313327223 */ /* 0x000fe20000000032 */
[----:B0-----:R-:W-:-:S04]  /*07e0*/  FADD R46, R45, R46 ;  /* 0x0000002e2d2e7221 */ /* 0x001fc80000000000 */
[----:B------:R-:W0:Y:S04]  /*07f0*/  SHFL.BFLY PT, R53, R50, 0x8, 0x1f ;  /* 0x0d001f0032357f89 */ /* 0x000e2800000e0000 */
[----:B------:R-:W3:Y:S01]  /*0800*/  SHFL.BFLY PT, R45, R46, 0x4, 0x1f ;  /* 0x0c801f002e2d7f89 */ /* 0x000ee200000e0000 */
[----:B-1----:R-:W-:-:S05]  /*0810*/  FADD R52, R47, R52 ;  /* 0x000000342f347221 */ /* 0x002fca0000000000 */
[----:B------:R-:W1:Y:S01]  /*0820*/  SHFL.BFLY PT, R47, R52, 0x4, 0x1f ;  /* 0x0c801f00342f7f89 */ /* 0x000e6200000e0000 */
[----:B--2---:R-:W-:-:S05]  /*0830*/  FADD R51, R48, R49 ;  /* 0x0000003130337221 */ /* 0x004fca0000000000 */
[----:B------:R-:W2:Y:S01]  /*0840*/  SHFL.BFLY PT, R54, R51, 0x4, 0x1f ;  /* 0x0c801f0033367f89 */ /* 0x000ea200000e0000 */
[----:B0-----:R-:W-:Y:S01]  /*0850*/  FADD R55, R50, R53 ;  /* 0x0000003532377221 */ /* 0x001fe20000000000 */
[----:B---3--:R-:W-:-:S04]  /*0860*/  FADD R45, R46, R45 ;  /* 0x0000002d2e2d7221 */ /* 0x008fc80000000000 */
        /* <DEDUP_REMOVED lines=10> */
[----:B-1----:R-:W-:Y:S01]  /*0910*/  FADD R46, R49, R46 ;  /* 0x0000002e312e7221 */ /* 0x002fe20000000000 */
[----:B------:R-:W-:-:S04]  /*0920*/  MOV R49, 0x3e800000 ;  /* 0x3e80000000317802 */ /* 0x000fc80000000f00 */
[----:B------:R-:W1:Y:S01]  /*0930*/  SHFL.BFLY PT, R51, R46, 0x1, 0x1f ;  /* 0x0c201f002e337f89 */ /* 0x000e6200000e0000 */
[----:B--2---:R-:W-:-:S05]  /*0940*/  FADD R53, R54, R53 ;  /* 0x0000003536357221 */ /* 0x004fca0000000000 */
[----:B------:R-:W2:Y:S01]  /*0950*/  SHFL.BFLY PT, R50, R53, 0x1, 0x1f ;  /* 0x0c201f0035327f89 */ /* 0x000ea200000e0000 */
[----:B0-----:R-:W-:Y:S01]  /*0960*/  FADD R57, R56, R57 ;  /* 0x0000003938397221 */ /* 0x001fe20000000000 */
[----:B---3--:R-:W-:-:S04]  /*0970*/  FADD R47, R48, R47 ;  /* 0x0000002f302f7221 */ /* 0x008fc80000000000 */
[----:B------:R-:W0:Y:S01]  /*0980*/  SHFL.BFLY PT, R52, R57, 0x1, 0x1f ;  /* 0x0c201f0039347f89 */ /* 0x000e2200000e0000 */
[----:B------:R-:W-:Y:S01]  /*0990*/  FADD R47, R47, c[0x0][0x178] ;  /* 0x00005e002f2f7621 */ /* 0x000fe20000000000 */
[----:B-1----:R-:W-:-:S03]  /*09a0*/  FADD R51, R46, R51 ;  /* 0x000000332e337221 */ /* 0x002fc60000000000 */
[----:B------:R-:W1:Y:S01]  /*09b0*/  MUFU.SQRT R45, R47 ;  /* 0x0000002f002d7308 */ /* 0x000e620000002000 */
[----:B------:R-:W-:Y:S01]  /*09c0*/  FADD R51, R51, c[0x0][0x178] ;  /* 0x00005e0033337621 */ /* 0x000fe20000000000 */
[----:B--2---:R-:W-:-:S06]  /*09d0*/  FADD R50, R53, R50 ;  /* 0x0000003235327221 */ /* 0x004fcc0000000000 */
[----:B------:R-:W2:Y:S01]  /*09e0*/  MUFU.SQRT R51, R51 ;  /* 0x0000003300337308 */ /* 0x000ea20000002000 */
[----:B------:R-:W-:Y:S01]  /*09f0*/  FADD R50, R50, c[0x0][0x178] ;  /* 0x00005e0032327621 */ /* 0x000fe20000000000 */
[----:B-1----:R-:W-:-:S06]  /*0a00*/  FSETP.GT.AND P5, PT, R45, 8.50705917302346158658e+37, PT ;  /* 0x7e8000002d00780b */ /* 0x002fcc0003fa4000 */
[----:B------:R-:W1:Y:S01]  /*0a10*/  MUFU.SQRT R50, R50 ;  /* 0x0000003200327308 */ /* 0x000e620000002000 */
[----:B------:R-:W-:Y:S01]  /*0a20*/  FSETP.GEU.AND P4, PT, R45, 1.175494350822287508e-38, PT ;  /* 0x008000002d00780b */ /* 0x000fe20003f8e000 */
[----:B0-----:R-:W-:Y:S01]  /*0a30*/  FADD R52, R57, R52 ;  /* 0x0000003439347221 */ /* 0x001fe20000000000 */
[----:B------:R-:W-:-:S03]  /*0a40*/  FSEL R48, R49, 1, P5 ;  /* 0x3f80000031307808 */ /* 0x000fc60002800000 */
[----:B------:R-:W-:Y:S01]  /*0a50*/  FADD R52, R52, c[0x0][0x178] ;  /* 0x00005e0034347621 */ /* 0x000fe20000000000 */
[----:B--2---:R-:W-:-:S03]  /*0a60*/  FSETP.GT.AND P6, PT, R51, 8.50705917302346158658e+37, PT ;  /* 0x7e8000003300780b */ /* 0x004fc60003fc4000 */
[----:B------:R-:W0:Y:S01]  /*0a70*/  MUFU.SQRT R46, R52 ;  /* 0x00000034002e7308 */ /* 0x000e220000002000 */
[----:B------:R-:W-:Y:S01]  /*0a80*/  @P5 FMUL R45, R45, 0.25 ;  /* 0x3e8000002d2d5820 */ /* 0x000fe20000400000 */
[----:B------:R-:W-:Y:S02]  /*0a90*/  FSETP.GEU.AND P5, PT, R51, 1.175494350822287508e-38, PT ;  /* 0x008000003300780b */ /* 0x000fe40003fae000 */
[----:B------:R-:W-:Y:S01]  /*0aa0*/  @!P4 FMUL R48, R48, 16777216 ;  /* 0x4b8000003030c820 */ /* 0x000fe20000400000 */
[----:B------:R-:W-:Y:S01]  /*0ab0*/  FSEL R54, R49, 1, P6 ;  /* 0x3f80000031367808 */ /* 0x000fe20003000000 */
[----:B------:R-:W-:Y:S01]  /*0ac0*/  @!P4 FMUL R45, R45, 16777216 ;  /* 0x4b8000002d2dc820 */ /* 0x000fe20000400000 */
[----:B-1----:R-:W-:-:S03]  /*0ad0*/  FSETP.GT.AND P4, PT, R50, 8.50705917302346158658e+37, PT ;  /* 0x7e8000003200780b */ /* 0x002fc60003f84000 */
[----:B------:R-:W1:Y:S01]  /*0ae0*/  MUFU.RCP R55, R45 ;  /* 0x0000002d00377308 */ /* 0x000e620000001000 */
[----:B------:R-:W-:Y:S01]  /*0af0*/  @P6 FMUL R51, R51, 0.25 ;  /* 0x3e80000033336820 */ /* 0x000fe20000400000 */
[----:B------:R-:W-:Y:S02]  /*0b00*/  FSETP.GEU.AND P6, PT, R50, 1.175494350822287508e-38, PT ;  /* 0x008000003200780b */ /* 0x000fe40003fce000 */
[----:B------:R-:W-:Y:S01]  /*0b10*/  FSEL R53, R49, 1, P4 ;  /* 0x3f80000031357808 */ /* 0x000fe20002000000 */
[----:B------:R-:W-:Y:S01]  /*0b20*/  @!P5 FMUL R51, R51, 16777216 ;  /* 0x4b8000003333d820 */ /* 0x000fe20000400000 */
[----:B------:R-:W-:Y:S01]  /*0b30*/  @!P5 FMUL R54, R54, 16777216 ;  /* 0x4b8000003636d820 */ /* 0x000fe20000400000 */
[----:B0-----:R-:W-:-:S03]  /*0b40*/  FSETP.GT.AND P5, PT, R46, 8.50705917302346158658e+37, PT ;  /* 0x7e8000002e00780b */ /* 0x001fc60003fa4000 */
[----:B------:R-:W-:Y:S01]  /*0b50*/  @P4 FMUL R50, R50, 0.25 ;  /* 0x3e80000032324820 */ /* 0x000fe20000400000 */
[----:B------:R-:W-:Y:S01]  /*0b60*/  FSETP.GEU.AND P4, PT, R46, 1.175494350822287508e-38, PT ;  /* 0x008000002e00780b */ /* 0x000fe20003f8e000 */
[----:B------:R-:W0:Y:S01]  /*0b70*/  MUFU.RCP R51, R51 ;  /* 0x0000003300337308 */ /* 0x000e220000001000 */
[----:B------:R-:W-:Y:S02]  /*0b80*/  FSEL R47, R49, 1, P5 ;  /* 0x3f800000312f7808 */ /* 0x000fe40002800000 */
[----:B------:R-:W-:Y:S01]  /*0b90*/  @!P6 FMUL R50, R50, 16777216 ;  /* 0x4b8000003232e820 */ /* 0x000fe20000400000 */
[----:B-1----:R-:W-:Y:S01]  /*0ba0*/  FMUL R55, R55, R48 ;  /* 0x0000003037377220 */ /* 0x002fe20000400000 */
[----:B------:R-:W-:-:S03]  /*0bb0*/  @!P6 FMUL R53, R53, 16777216 ;  /* 0x4b8000003535e820 */ /* 0x000fc60000400000 */
[----:B------:R1:W2:Y:S01]  /*0bc0*/  MUFU.RCP R52, R50 ;  /* 0x0000003200347308 */ /* 0x0002a20000001000 */
[----:B------:R-:W-:Y:S01]  /*0bd0*/  @P5 FMUL R46, R46, 0.25 ;  /* 0x3e8000002e2e5820 */ /* 0x000fe20000400000 */
[-C--:B------:R-:W-:Y:S01]  /*0be0*/  FMUL R29, R29, R55.reuse ;  /* 0x000000371d1d7220 */ /* 0x080fe20000400000 */
[-C--:B------:R-:W-:Y:S01]  /*0bf0*/  FMUL R30, R30, R55.reuse ;  /* 0x000000371e1e7220 */ /* 0x080fe20000400000 */
[----:B------:R-:W-:Y:S01]  /*0c00*/  @!P4 FMUL R47, R47, 16777216 ;  /* 0x4b8000002f2fc820 */ /* 0x000fe20000400000 */
[----:B------:R-:W-:Y:S01]  /*0c10*/  @!P4 FMUL R46, R46, 16777216 ;  /* 0x4b8000002e2ec820 */ /* 0x000fe20000400000 */
[-C--:B------:R-:W-:Y:S01]  /*0c20*/  FMUL R31, R31, R55.reuse ;  /* 0x000000371f1f7220 */ /* 0x080fe20000400000 */
[-C--:B------:R-:W-:Y:S01]  /*0c30*/  FMUL R48, R4, R55.reuse ;  /* 0x0000003704307220 */ /* 0x080fe20000400000 */
[----:B0-----:R-:W-:Y:S01]  /*0c40*/  FMUL R45, R51, R54 ;  /* 0x00000036332d7220 */ /* 0x001fe20000400000 */
[-C--:B------:R-:W-:Y:S01]  /*0c50*/  FMUL R6, R6, R55.reuse ;  /* 0x0000003706067220 */ /* 0x080fe20000400000 */
[-C--:B------:R-:W-:Y:S01]  /*0c60*/  FMUL R49, R5, R55.reuse ;  /* 0x0000003705317220 */ /* 0x080fe20000400000 */
[----:B------:R-:W0:Y:S01]  /*0c70*/  MUFU.RCP R46, R46 ;  /* 0x0000002e002e7308 */ /* 0x000e220000001000 */
[-C--:B------:R-:W-:Y:S01]  /*0c80*/  FMUL R33, R33, R55.reuse ;  /* 0x0000003721217220 */ /* 0x080fe20000400000 */
[----:B-1----:R-:W-:Y:S01]  /*0c90*/  FMUL R50, R32, R55 ;  /* 0x0000003720327220 */ /* 0x002fe20000400000 */
[----:B------:R-:W-:Y:S01]  /*0ca0*/  F2FP.PACK_AB R4, R30, R29 ;  /* 0x0000001d1e04723e */ /* 0x000fe200000000ff */
[----:B------:R-:W-:Y:S01]  /*0cb0*/  FMUL R51, R7, R45 ;  /* 0x0000002d07337220 */ /* 0x000fe20000400000 */
[----:B------:R-:W-:Y:S01]  /*0cc0*/  IADD3 R26, P5, R26, c[0x0][0x168], RZ ;  /* 0x00005a001a1a7a10 */ /* 0x000fe20007fbe0ff */
[----:B--2---:R-:W-:Y:S01]  /*0cd0*/  FMUL R53, R52, R53 ;  /* 0x0000003534357220 */ /* 0x004fe20000400000 */
[----:B------:R-:W-:Y:S01]  /*0ce0*/  IADD3 R30, P4, R27, c[0x0][0x168], RZ ;  /* 0x00005a001b1e7a10 */ /* 0x000fe20007f9e0ff */
[----:B------:R-:W-:Y:S01]  /*0cf0*/  FMUL R32, R35, R45 ;  /* 0x0000002d23207220 */ /* 0x000fe20000400000 */
[----:B------:R-:W-:Y:S01]  /*0d00*/  F2FP.PACK_AB R5, R48, R31 ;  /* 0x0000001f3005723e */ /* 0x000fe200000000ff */
[-C--:B------:R-:W-:Y:S01]  /*0d10*/  FMUL R34, R34, R45.reuse ;  /* 0x0000002d22227220 */ /* 0x080fe20000400000 */
[----:B------:R-:W-:Y:S01]  /*0d20*/  IADD3.X R27, R25, c[0x0][0x16c], RZ, P5, !PT ;  /* 0x00005b00191b7a10 */ /* 0x000fe20002ffe4ff */
[-C--:B------:R-:W-:Y:S01]  /*0d30*/  FMUL R9, R9, R45.reuse ;  /* 0x0000002d09097220 */ /* 0x080fe20000400000 */
[----:B------:R-:W-:Y:S01]  /*0d40*/  F2FP.PACK_AB R6, R49, R6 ;  /* 0x000000063106723e */ /* 0x000fe200000000ff */
[----:B------:R-:W-:Y:S01]  /*0d50*/  FMUL R52, R8, R45 ;  /* 0x0000002d08347220 */ /* 0x000fe20000400000 */
[----:B------:R-:W-:Y:S01]  /*0d60*/  F2FP.PACK_AB R7, R50, R33 ;  /* 0x000000213207723e */ /* 0x000fe200000000ff */
[----:B0-----:R-:W-:Y:S01]  /*0d70*/  FMUL R47, R46, R47 ;  /* 0x0000002f2e2f7220 */ /* 0x001fe20000400000 */
[----:B------:R-:W-:Y:S01]  /*0d80*/  IADD3.X R31, R24, c[0x0][0x16c], RZ, P4, !PT ;  /* 0x00005b00181f7a10 */ /* 0x000fe200027fe4ff */
[-C--:B------:R-:W-:Y:S01]  /*0d90*/  FMUL R39, R39, R45.reuse ;  /* 0x0000002d27277220 */ /* 0x080fe20000400000 */
[----:B------:R-:W-:Y:S01]  /*0da0*/  FMUL R36, R36, R45 ;  /* 0x0000002d24247220 */ /* 0x000fe20000400000 */
[----:B------:R-:W-:Y:S01]  /*0db0*/  FMUL R25, R16, R47 ;  /* 0x0000002f10197220 */ /* 0x000fe20000400000 */
[----:B------:R-:W-:Y:S01]  /*0dc0*/  FMUL R35, R10, R45 ;  /* 0x0000002d0a237220 */ /* 0x000fe20000400000 */
[-C--:B------:R-:W-:Y:S01]  /*0dd0*/  FMUL R16, R17, R47.reuse ;  /* 0x0000002f11107220 */ /* 0x080fe20000400000 */
[----:B------:R0:W-:Y:S01]  /*0de0*/  STS [R28.X4], R55 ;  /* 0x000000371c007388 */ /* 0x0001e20000004800 */
[-C--:B------:R-:W-:Y:S01]  /*0df0*/  FMUL R14, R14, R47.reuse ;  /* 0x0000002f0e0e7220 */ /* 0x080fe20000400000 */
[----:B------:R-:W-:Y:S01]  /*0e00*/  FMUL R17, R18, R47 ;  /* 0x0000002f12117220 */ /* 0x000fe20000400000 */
[-C--:B------:R-:W-:Y:S01]  /*0e10*/  FMUL R46, R11, R53.reuse ;  /* 0x000000350b2e7220 */ /* 0x080fe20000400000 */
[-C--:B------:R-:W-:Y:S01]  /*0e20*/  FMUL R41, R41, R53.reuse ;  /* 0x0000003529297220 */ /* 0x080fe20000400000 */
[-C--:B------:R-:W-:Y:S01]  /*0e30*/  FMUL R42, R42, R53.reuse ;  /* 0x000000352a2a7220 */ /* 0x080fe20000400000 */
[-C--:B------:R-:W-:Y:S01]  /*0e40*/  FMUL R44, R44, R53.reuse ;  /* 0x000000352c2c7220 */ /* 0x080fe20000400000 */
[----:B------:R-:W-:Y:S01]  /*0e50*/  FMUL R43, R43, R53 ;  /* 0x000000352b2b7220 */ /* 0x000fe20000400000 */
[----:B------:R1:W-:Y:S01]  /*0e60*/  @!P2 STG.E.128 [R30.64], R4 ;  /* 0x000000041e00a986 */ /* 0x0003e2000c101d04 */
[----:B------:R-:W-:Y:S01]  /*0e70*/  F2FP.PACK_AB R8, R34, R51 ;  /* 0x000000332208723e */ /* 0x000fe200000000ff */
[-C--:B0-----:R-:W-:Y:S01]  /*0e80*/  FMUL R55, R38, R53.reuse ;  /* 0x0000003526377220 */ /* 0x081fe20000400000 */
[-C--:B------:R-:W-:Y:S01]  /*0e90*/  FMUL R38, R37, R53.reuse ;  /* 0x0000003525267220 */ /* 0x080fe20000400000 */
[----:B------:R-:W-:Y:S01]  /*0ea0*/  FMUL R37, R40, R53 ;  /* 0x0000003528257220 */ /* 0x000fe20000400000 */
[----:B------:R-:W-:Y:S01]  /*0eb0*/  F2FP.PACK_AB R9, R52, R9 ;  /* 0x000000093409723e */ /* 0x000fe200000000ff */
[----:B------:R-:W-:Y:S01]  /*0ec0*/  FMUL R12, R12, R47 ;  /* 0x0000002f0c0c7220 */ /* 0x000fe20000400000 */
[----:B------:R-:W-:Y:S01]  /*0ed0*/  F2FP.PACK_AB R10, R32, R39 ;  /* 0x00000027200a723e */ /* 0x000fe200000000ff */
[-C--:B------:R-:W-:Y:S01]  /*0ee0*/  FMUL R13, R13, R47.reuse ;  /* 0x0000002f0d0d7220 */ /* 0x080fe20000400000 */
[----:B------:R-:W-:Y:S01]  /*0ef0*/  F2FP.PACK_AB R11, R35, R36 ;  /* 0x00000024230b723e */ /* 0x000fe200000000ff */
[-C--:B------:R-:W-:Y:S01]  /*0f00*/  FMUL R15, R15, R47.reuse ;  /* 0x0000002f0f0f7220 */ /* 0x080fe20000400000 */
[----:B------:R-:W-:Y:S01]  /*0f10*/  IADD3 R20, P2, R20, c[0x0][0x168], RZ ;  /* 0x00005a0014147a10 */ /* 0x000fe20007f5e0ff */
[----:B------:R-:W-:Y:S01]  /*0f20*/  FMUL R18, R19, R47 ;  /* 0x0000002f13127220 */ /* 0x000fe20000400000 */
[----:B------:R-:W-:Y:S01]  /*0f30*/  F2FP.PACK_AB R14, R17, R14 ;  /* 0x0000000e110e723e */ /* 0x000fe200000000ff */
[----:B------:R-:W-:Y:S01]  /*0f40*/  @!P3 STG.E.128 [R26.64], R8 ;  /* 0x000000081a00b986 */ /* 0x000fe2000c101d04 */
[----:B------:R-:W-:-:S02]  /*0f50*/  LOP3.LUT R17, R21, 0xf, R0, 0xf8, !PT ;  /* 0x0000000f15117812 */ /* 0x000fc400078ef800 */
[----:B------:R-:W-:Y:S01]  /*0f60*/  F2FP.PACK_AB R40, R55, R46 ;  /* 0x0000002e3728723e */ /* 0x000fe200000000ff */
[----:B------:R-:W-:Y:S01]  /*0f70*/  STS [R28.X4+0x10], R45 ;  /* 0x0000102d1c007388 */ /* 0x000fe20000004800 */
[----:B------:R-:W-:Y:S02]  /*0f80*/  F2FP.PACK_AB R41, R38, R41 ;  /* 0x000000292629723e */ /* 0x000fe400000000ff */
[----:B------:R-:W-:Y:S01]  /*0f90*/  F2FP.PACK_AB R42, R37, R42 ;  /* 0x0000002a252a723e */ /* 0x000fe200000000ff */
[----:B------:R-:W-:Y:S01]  /*0fa0*/  STS [R28.X4+0x20], R53 ;  /* 0x000020351c007388 */ /* 0x000fe20000004800 */
[----:B------:R-:W-:Y:S02]  /*0fb0*/  F2FP.PACK_AB R43, R43, R44 ;  /* 0x0000002c2b2b723e */ /* 0x000fe400000000ff */
[----:B------:R-:W-:Y:S01]  /*0fc0*/  IADD3.X R21, R22, c[0x0][0x16c], RZ, P2, !PT ;  /* 0x00005b0016157a10 */ /* 0x000fe200017fe4ff */
[----:B------:R-:W-:Y:S01]  /*0fd0*/  STS [R28.X4+0x30], R47 ;  /* 0x0000302f1c007388 */ /* 0x000fe20000004800 */
[----:B------:R-:W-:-:S02]  /*0fe0*/  LOP3.LUT P2, RZ, R0, 0x30, RZ, 0xc0, !PT ;  /* 0x0000003000ff7812 */ /* 0x000fc4000784c0ff */
[----:B------:R-:W-:Y:S01]  /*0ff0*/  ISETP.LT.U32.AND P3, PT, R17, 0x10, PT ;  /* 0x000000101100780c */ /* 0x000fe20003f61070 */
[----:B------:R-:W-:Y:S01]  /*1000*/  @!P1 STG.E.128 [R20.64], R40 ;  /* 0x0000002814009986 */ /* 0x000fe2000c101d04 */
[----:B-1----:R-:W-:Y:S02]  /*1010*/  IADD3 R4, P4, R3, c[0x0][0x168], RZ ;  /* 0x00005a0003047a10 */ /* 0x002fe40007f9e0ff */
[----:B------:R-:W-:Y:S02]  /*1020*/  ISETP.LT.U32.AND.EX P1, PT, R2, RZ, !P2, P3 ;  /* 0x000000ff0200720c */ /* 0x000fe40005721130 */
[----:B------:R-:W-:Y:S02]  /*1030*/  F2FP.PACK_AB R12, R25, R12 ;  /* 0x0000000c190c723e */ /* 0x000fe400000000ff */
[----:B------:R-:W-:Y:S02]  /*1040*/  F2FP.PACK_AB R13, R16, R13 ;  /* 0x0000000d100d723e */ /* 0x000fe400000000ff */
[----:B------:R-:W-:-:S02]  /*1050*/  IADD3.X R5, R23, c[0x0][0x16c], RZ, P4, !PT ;  /* 0x00005b0017057a10 */ /* 0x000fc400027fe4ff */
[----:B------:R-:W-:-:S05]  /*1060*/  F2FP.PACK_AB R15, R18, R15 ;  /* 0x0000000f120f723e */ /* 0x000fca00000000ff */
[----:B------:R-:W-:Y:S04]  /*1070*/  @!P0 STG.E.128 [R4.64], R12 ;  /* 0x0000000c04008986 */ /* 0x000fe8000c101d04 */
[----:B------:R-:W-:Y:S06]  /*1080*/  BAR.SYNC 0x0 ;  /* 0x0000000000007b1d */ /* 0x000fec0000000000 */
[----:B------:R-:W-:Y:S05]  /*1090*/  @!P1 EXIT ;  /* 0x000000000000994d */ /* 0x000fea0003800000 */
[----:B------:R-:W-:Y:S02]  /*10a0*/  LOP3.LUT R0, R0, 0xf, RZ, 0xc0, !PT ;  /* 0x0000000f00007812 */ /* 0x000fe400078ec0ff */
[----:B------:R-:W-:-:S03]  /*10b0*/  LEA R4, P0, R17, c[0x0][0x170], 0x2 ;  /* 0x00005c0011047a11 */ /* 0x000fc600078010ff */
[----:B------:R-:W0:Y:S01]  /*10c0*/  LDS R3, [R0.X4] ;  /* 0x0000000000037984 */ /* 0x000e220000004800 */
[----:B------:R-:W-:-:S05]  /*10d0*/  LEA.HI.X R5, R17, c[0x0][0x174], R2, 0x2, P0 ;  /* 0x00005d0011057a11 */ /* 0x000fca00000f1402 */
[----:B0-----:R-:W-:Y:S01]  /*10e0*/  STG.E [R4.64], R3 ;  /* 0x0000000304007986 */ /* 0x001fe2000c101904 */
[----:B------:R-:W-:Y:S05]  /*10f0*/  EXIT ;  /* 0x000000000000794d */ /* 0x000fea0003800000 */
.L_x_0:
[----:B------:R-:W-:-:S00]  /*1100*/  BRA `(.L_x_0) ;  /* 0xfffffff000007947 */ /* 0x000fc0000383ffff */
[----:B------:R-:W-:-:S00]  /*1110*/  NOP ;  /* 0x0000000000007918 */ /* 0x000fc00000000000 */
        /* <DEDUP_REMOVED lines=14> */
.L_x_1:


//--------------------- .nv.global.init           --------------------------
	.section	.nv.global.init,"aw",@progbits
.nv.global.init:
	.type		_$_str,@object
	.size		_$_str,(_$_str_$_2 - _$_str)
_$_str:
        /*0000*/ 	.byte	0x5f, 0x5f, 0x43, 0x55, 0x44, 0x41, 0x5f, 0x46, 0x54, 0x5a, 0x00
	.type		_$_str_$_2,@object
	.size		_$_str_$_2,(.L_1 - _$_str_$_2)
_$_str_$_2:
        /*000b*/ 	.byte	0x5f, 0x5f, 0x43, 0x55, 0x44, 0x41, 0x5f, 0x50, 0x52, 0x45, 0x43, 0x5f, 0x53, 0x51, 0x52, 0x54
        /*001b*/ 	.byte	0x00
.L_1:


//--------------------- .nv.shared.l2norm_fwd_kernel --------------------------
	.section	.nv.shared.l2norm_fwd_kernel,"aw",@nobits
	.align	16
